//
// Generated by NVIDIA NVVM Compiler
//
// Compiler Build ID: CL-36424714
// Cuda compilation tools, release 13.0, V13.0.88
// Based on NVVM 20.0.0
//

.version 9.0
.target sm_100
.address_size 64

	// .globl	_Z20gpu_histogram_kernelPfS_
.const .align 4 .b8 DALTH[12];
.const .align 4 .u32 DN;
.const .align 4 .f32 DDRH;

.visible .entry _Z20gpu_histogram_kernelPfS_(
	.param .u64 .ptr .align 1 _Z20gpu_histogram_kernelPfS__param_0,
	.param .u64 .ptr .align 1 _Z20gpu_histogram_kernelPfS__param_1
)
{
	.reg .pred 	%p<12>;
	.reg .b32 	%r<29>;
	.reg .b32 	%f<38>;
	.reg .b64 	%rd<11>;

	ld.param.u64 	%rd5, [_Z20gpu_histogram_kernelPfS__param_0];
	ld.param.u64 	%rd4, [_Z20gpu_histogram_kernelPfS__param_1];
	cvta.to.global.u64 	%rd1, %rd5;
	ld.const.u32 	%r12, [DN];
	mov.u32 	%r13, %nctaid.x;
	div.u32 	%r14, %r12, %r13;
	mov.u32 	%r15, %ctaid.x;
	mul.lo.s32 	%r16, %r14, %r15;
	add.s32 	%r17, %r16, %r14;
	min.u32 	%r1, %r17, %r12;
	mov.u32 	%r18, %nctaid.y;
	div.u32 	%r19, %r12, %r18;
	mov.u32 	%r20, %ctaid.y;
	mul.lo.s32 	%r2, %r19, %r20;
	add.s32 	%r21, %r2, %r19;
	min.u32 	%r3, %r21, %r12;
	mov.u32 	%r22, %tid.x;
	add.s32 	%r27, %r16, %r22;
	setp.ge.s32 	%p1, %r27, %r1;
	@%p1 bra 	$L__BB0_8;
	mov.u32 	%r23, %tid.y;
	add.s32 	%r5, %r2, %r23;
	ld.const.f32 	%f1, [DDRH];
	mov.u32 	%r6, %ntid.y;
	mov.u32 	%r7, %ntid.x;
	ld.const.f32 	%f2, [DALTH];
	neg.f32 	%f3, %f2;
	ld.const.f32 	%f4, [DALTH+4];
	neg.f32 	%f5, %f4;
	ld.const.f32 	%f6, [DALTH+8];
	neg.f32 	%f7, %f6;
	cvta.to.global.u64 	%rd2, %rd4;
$L__BB0_2:
	setp.ge.s32 	%p2, %r5, %r3;
	@%p2 bra 	$L__BB0_7;
	mul.lo.s32 	%r24, %r27, 3;
	mul.wide.s32 	%rd6, %r24, 4;
	add.s64 	%rd3, %rd1, %rd6;
	mov.u32 	%r28, %r5;
$L__BB0_4:
	setp.ge.s32 	%p3, %r27, %r28;
	@%p3 bra 	$L__BB0_6;
	mul.lo.s32 	%r25, %r28, 3;
	ld.global.f32 	%f8, [%rd3];
	mul.wide.s32 	%rd7, %r25, 4;
	add.s64 	%rd8, %rd1, %rd7;
	ld.global.f32 	%f9, [%rd8];
	sub.f32 	%f10, %f8, %f9;
	setp.gt.f32 	%p4, %f10, %f2;
	selp.f32 	%f11, %f2, %f3, %p4;
	sub.f32 	%f12, %f10, %f11;
	add.f32 	%f13, %f10, %f2;
	setp.gt.f32 	%p5, %f13, 0f00000000;
	selp.f32 	%f14, %f2, %f3, %p5;
	sub.f32 	%f15, %f12, %f14;
	fma.rn.f32 	%f16, %f15, %f15, 0f00000000;
	ld.global.f32 	%f17, [%rd3+4];
	ld.global.f32 	%f18, [%rd8+4];
	sub.f32 	%f19, %f17, %f18;
	setp.gt.f32 	%p6, %f19, %f4;
	selp.f32 	%f20, %f4, %f5, %p6;
	sub.f32 	%f21, %f19, %f20;
	add.f32 	%f22, %f19, %f4;
	setp.gt.f32 	%p7, %f22, 0f00000000;
	selp.f32 	%f23, %f4, %f5, %p7;
	sub.f32 	%f24, %f21, %f23;
	fma.rn.f32 	%f25, %f24, %f24, %f16;
	ld.global.f32 	%f26, [%rd3+8];
	ld.global.f32 	%f27, [%rd8+8];
	sub.f32 	%f28, %f26, %f27;
	setp.gt.f32 	%p8, %f28, %f6;
	selp.f32 	%f29, %f6, %f7, %p8;
	sub.f32 	%f30, %f28, %f29;
	add.f32 	%f31, %f28, %f6;
	setp.gt.f32 	%p9, %f31, 0f00000000;
	selp.f32 	%f32, %f6, %f7, %p9;
	sub.f32 	%f33, %f30, %f32;
	fma.rn.f32 	%f34, %f33, %f33, %f25;
	sqrt.rn.f32 	%f35, %f34;
	div.rn.f32 	%f36, %f35, %f1;
	cvt.rzi.s32.f32 	%r26, %f36;
	mul.wide.s32 	%rd9, %r26, 4;
	add.s64 	%rd10, %rd2, %rd9;
	atom.global.add.f32 	%f37, [%rd10], 0f3F800000;
$L__BB0_6:
	add.s32 	%r28, %r28, %r6;
	setp.lt.s32 	%p10, %r28, %r3;
	@%p10 bra 	$L__BB0_4;
$L__BB0_7:
	add.s32 	%r27, %r27, %r7;
	setp.lt.s32 	%p11, %r27, %r1;
	@%p11 bra 	$L__BB0_2;
$L__BB0_8:
	ret;

}


// ===== COMPILED SASS (sm_100) =====

	.target	sm_100

	.elftype	@"ET_EXEC"


//--------------------- .note.nv.tkinfo           --------------------------
	.section	.note.nv.tkinfo,"",@"SHT_NOTE"
	.sectionflags	@"SHF_NOTE_NV_TKINFO"
	.tkinfo
        /*0018*/ 	.word	0x00000002
        /*0030*/ 	.string	""
        /*0030*/ 	.string	"ptxas"
        /*0030*/ 	.string	"Cuda compilation tools, release 13.0, V13.0.88"
        /*0030*/ 	.string	"Build cuda_13.0.r13.0/compiler.36424714_0"
        /*0030*/ 	.string	"-arch sm_100 -m 64 "



//--------------------- .note.nv.cuinfo           --------------------------
	.section	.note.nv.cuinfo,"",@"SHT_NOTE"
	.sectionflags	@"SHF_NOTE_NV_CUINFO"
        /*0018*/ 	.short	0x0002
        /*001a*/ 	.short	0x0064
        /*001c*/ 	.short	0x0082
	.zero		2


//--------------------- .nv.info                  --------------------------
	.section	.nv.info,"",@"SHT_CUDA_INFO"
	.align	4


	//----- nvinfo : EIATTR_REGCOUNT
	.align		4
        /*0000*/ 	.byte	0x04, 0x2f
        /*0002*/ 	.short	(.L_4 - .L_3)
	.align		4
.L_3:
        /*0004*/ 	.word	index@(_Z20gpu_histogram_kernelPfS_)
        /*0008*/ 	.word	0x0000001c


	//----- nvinfo : EIATTR_FRAME_SIZE
	.align		4
.L_4:
        /*000c*/ 	.byte	0x04, 0x11
        /*000e*/ 	.short	(.L_6 - .L_5)
	.align		4
.L_5:
        /*0010*/ 	.word	index@($__internal_1_$__cuda_sm3x_div_rn_noftz_f32_slowpath)
        /*0014*/ 	.word	0x00000000


	//----- nvinfo : EIATTR_FRAME_SIZE
	.align		4
.L_6:
        /*0018*/ 	.byte	0x04, 0x11
        /*001a*/ 	.short	(.L_8 - .L_7)
	.align		4
.L_7:
        /*001c*/ 	.word	index@($__internal_0_$__cuda_sm20_sqrt_rn_f32_slowpath)
        /*0020*/ 	.word	0x00000000


	//----- nvinfo : EIATTR_FRAME_SIZE
	.align		4
.L_8:
        /*0024*/ 	.byte	0x04, 0x11
        /*0026*/ 	.short	(.L_10 - .L_9)
	.align		4
.L_9:
        /*0028*/ 	.word	index@(_Z20gpu_histogram_kernelPfS_)
        /*002c*/ 	.word	0x00000000


	//----- nvinfo : EIATTR_MIN_STACK_SIZE
	.align		4
.L_10:
        /*0030*/ 	.byte	0x04, 0x12
        /*0032*/ 	.short	(.L_12 - .L_11)
	.align		4
.L_11:
        /*0034*/ 	.word	index@(_Z20gpu_histogram_kernelPfS_)
        /*0038*/ 	.word	0x00000000
.L_12:


//--------------------- .nv.compat                --------------------------
	.section	.nv.compat,"",@"SHT_CUDA_COMPAT_INFO"
	.align	4
        /*0000*/ 	.byte	0x02, 0x09, 0x00, 0x00, 0x02, 0x02, 0x01, 0x00, 0x02, 0x05, 0x05, 0x00, 0x03, 0x07, 0x01, 0x01
        /*0010*/ 	.byte	0x02, 0x03, 0x00, 0x00, 0x02, 0x06, 0x01, 0x00, 0x04, 0x0b, 0x08, 0x00, 0x01, 0x00, 0x00, 0x00
        /*0020*/ 	.byte	0x00, 0x00, 0x00, 0x00


//--------------------- .nv.info._Z20gpu_histogram_kernelPfS_ --------------------------
	.section	.nv.info._Z20gpu_histogram_kernelPfS_,"",@"SHT_CUDA_INFO"
	.sectionflags	@""
	.align	4


	//----- nvinfo : EIATTR_CUDA_API_VERSION
	.align		4
        /*0000*/ 	.byte	0x04, 0x37
        /*0002*/ 	.short	(.L_14 - .L_13)
.L_13:
        /*0004*/ 	.word	0x00000082


	//----- nvinfo : EIATTR_KPARAM_INFO
	.align		4
.L_14:
        /*0008*/ 	.byte	0x04, 0x17
        /*000a*/ 	.short	(.L_16 - .L_15)
.L_15:
        /*000c*/ 	.word	0x00000000
        /*0010*/ 	.short	0x0001
        /*0012*/ 	.short	0x0008
        /*0014*/ 	.byte	0x00, 0xf5, 0x21, 0x00


	//----- nvinfo : EIATTR_KPARAM_INFO
	.align		4
.L_16:
        /*0018*/ 	.byte	0x04, 0x17
        /*001a*/ 	.short	(.L_18 - .L_17)
.L_17:
        /*001c*/ 	.word	0x00000000
        /*0020*/ 	.short	0x0000
        /*0022*/ 	.short	0x0000
        /*0024*/ 	.byte	0x00, 0xf5, 0x21, 0x00


	//----- nvinfo : EIATTR_SPARSE_MMA_MASK
	.align		4
.L_18:
        /*0028*/ 	.byte	0x03, 0x50
        /*002a*/ 	.short	0x0000


	//----- nvinfo : EIATTR_MAXREG_COUNT
	.align		4
        /*002c*/ 	.byte	0x03, 0x1b
        /*002e*/ 	.short	0x00ff


	//----- nvinfo : EIATTR_MERCURY_ISA_VERSION
	.align		4
        /*0030*/ 	.byte	0x03, 0x5f
        /*0032*/ 	.short	0x0101


	//----- nvinfo : EIATTR_VRC_CTA_INIT_COUNT
	.align		4
        /*0034*/ 	.byte	0x02, 0x4a
	.zero		1
	.zero		1


	//----- nvinfo : EIATTR_EXIT_INSTR_OFFSETS
	.align		4
        /*0038*/ 	.byte	0x04, 0x1c
        /*003a*/ 	.short	(.L_20 - .L_19)


	//   ....[0]....
.L_19:
        /*003c*/ 	.word	0x00000300


	//   ....[1]....
        /*0040*/ 	.word	0x000008e0


	//----- nvinfo : EIATTR_CRS_STACK_SIZE
	.align		4
.L_20:
        /*0044*/ 	.byte	0x04, 0x1e
        /*0046*/ 	.short	(.L_22 - .L_21)
.L_21:
        /*0048*/ 	.word	0x00000000


	//----- nvinfo : EIATTR_CBANK_PARAM_SIZE
	.align		4
.L_22:
        /*004c*/ 	.byte	0x03, 0x19
        /*004e*/ 	.short	0x0010


	//----- nvinfo : EIATTR_PARAM_CBANK
	.align		4
        /*0050*/ 	.byte	0x04, 0x0a
        /*0052*/ 	.short	(.L_24 - .L_23)
	.align		4
.L_23:
        /*0054*/ 	.word	index@(.nv.constant0._Z20gpu_histogram_kernelPfS_)
        /*0058*/ 	.short	0x0380
        /*005a*/ 	.short	0x0010


	//----- nvinfo : EIATTR_SW_WAR
	.align		4
.L_24:
        /*005c*/ 	.byte	0x04, 0x36
        /*005e*/ 	.short	(.L_26 - .L_25)
.L_25:
        /*0060*/ 	.word	0x00000008
.L_26:


//--------------------- .nv.callgraph             --------------------------
	.section	.nv.callgraph,"",@"SHT_CUDA_CALLGRAPH"
	.align	4
	.sectionentsize	8
	.align		4
        /*0000*/ 	.word	0x00000000
	.align		4
        /*0004*/ 	.word	0xffffffff
	.align		4
        /*0008*/ 	.word	0x00000000
	.align		4
        /*000c*/ 	.word	0xfffffffe
	.align		4
        /*0010*/ 	.word	0x00000000
	.align		4
        /*0014*/ 	.word	0xfffffffd
	.align		4
        /*0018*/ 	.word	0x00000000
	.align		4
        /*001c*/ 	.word	0xfffffffc


//--------------------- .nv.constant3             --------------------------
	.section	.nv.constant3,"a",@progbits
	.align	4
.nv.constant3:
	.type		DALTH,@object
	.size		DALTH,(DN - DALTH)
DALTH:
	.zero		12
	.type		DN,@object
	.size		DN,(DDRH - DN)
DN:
	.zero		4
	.type		DDRH,@object
	.size		DDRH,(.L_2 - DDRH)
DDRH:
	.zero		4
.L_2:


//--------------------- .text._Z20gpu_histogram_kernelPfS_ --------------------------
	.section	.text._Z20gpu_histogram_kernelPfS_,"ax",@progbits
	.align	128
        .global         _Z20gpu_histogram_kernelPfS_
        .type           _Z20gpu_histogram_kernelPfS_,@function
        .size           _Z20gpu_histogram_kernelPfS_,(.L_x_25 - _Z20gpu_histogram_kernelPfS_)
        .other          _Z20gpu_histogram_kernelPfS_,@"STO_CUDA_ENTRY STV_DEFAULT"
_Z20gpu_histogram_kernelPfS_:
.text._Z20gpu_histogram_kernelPfS_:
[----:B------:R-:W-:Y:S01]  /*0000*/  LDC R1, c[0x0][0x37c] ;  /* 0x0000df00ff017b82 */ /* 0x000fe20000000800 */
[----:B------:R-:W0:Y:S07]  /*0010*/  LDCU UR4, c[0x0][0x370] ;  /* 0x00006e00ff0477ac */ /* 0x000e2e0008000800 */
[----:B------:R-:W1:Y:S01]  /*0020*/  LDC R17, c[0x3][0xc] ;  /* 0x00c00300ff117b82 */ /* 0x000e620000000800 */
[----:B------:R-:W2:Y:S01]  /*0030*/  S2R R15, SR_TID.X ;  /* 0x00000000000f7919 */ /* 0x000ea20000002100 */
[----:B------:R-:W3:Y:S06]  /*0040*/  LDCU UR5, c[0x0][0x374] ;  /* 0x00006e80ff0577ac */ /* 0x000eec0008000800 */
[----:B------:R-:W4:Y:S01]  /*0050*/  S2UR UR6, SR_CTAID.Y ;  /* 0x00000000000679c3 */ /* 0x000f220000002600 */
[----:B0-----:R-:W0:Y:S01]  /*0060*/  I2F.U32.RP R0, UR4 ;  /* 0x0000000400007d06 */ /* 0x001e220008209000 */
[----:B------:R-:W-:-:S07]  /*0070*/  ISETP.NE.U32.AND P1, PT, RZ, UR4, PT ;  /* 0x00000004ff007c0c */ /* 0x000fce000bf25070 */
[----:B---3--:R-:W3:Y:S08]  /*0080*/  I2F.U32.RP R6, UR5 ;  /* 0x0000000500067d06 */ /* 0x008ef00008209000 */
[----:B0-----:R-:W0:Y:S08]  /*0090*/  MUFU.RCP R0, R0 ;  /* 0x0000000000007308 */ /* 0x001e300000001000 */
[----:B---3--:R-:W3:Y:S01]  /*00a0*/  MUFU.RCP R6, R6 ;  /* 0x0000000600067308 */ /* 0x008ee20000001000 */
[----:B0-----:R-:W-:-:S07]  /*00b0*/  VIADD R2, R0, 0xffffffe ;  /* 0x0ffffffe00027836 */ /* 0x001fce0000000000 */
[----:B------:R0:W5:Y:S01]  /*00c0*/  F2I.FTZ.U32.TRUNC.NTZ R3, R2 ;  /* 0x0000000200037305 */ /* 0x000162000021f000 */
[----:B---3--:R-:W-:Y:S02]  /*00d0*/  VIADD R4, R6, 0xffffffe ;  /* 0x0ffffffe06047836 */ /* 0x008fe40000000000 */
[----:B------:R-:W3:Y:S05]  /*00e0*/  S2R R6, SR_CTAID.X ;  /* 0x0000000000067919 */ /* 0x000eea0000002500 */
[----:B------:R4:W2:Y:S01]  /*00f0*/  F2I.FTZ.U32.TRUNC.NTZ R5, R4 ;  /* 0x0000000400057305 */ /* 0x0008a2000021f000 */
[----:B0-----:R-:W-:Y:S02]  /*0100*/  HFMA2 R2, -RZ, RZ, 0, 0 ;  /* 0x00000000ff027431 */ /* 0x001fe400000001ff */
[----:B-----5:R-:W-:-:S02]  /*0110*/  IMAD.MOV R7, RZ, RZ, -R3 ;  /* 0x000000ffff077224 */ /* 0x020fc400078e0a03 */
[----:B----4-:R-:W-:Y:S02]  /*0120*/  IMAD.MOV.U32 R4, RZ, RZ, RZ ;  /* 0x000000ffff047224 */ /* 0x010fe400078e00ff */
[----:B------:R-:W-:-:S04]  /*0130*/  IMAD R7, R7, UR4, RZ ;  /* 0x0000000407077c24 */ /* 0x000fc8000f8e02ff */
[----:B------:R-:W-:-:S04]  /*0140*/  IMAD.HI.U32 R3, R3, R7, R2 ;  /* 0x0000000703037227 */ /* 0x000fc800078e0002 */
[----:B--2---:R-:W-:Y:S02]  /*0150*/  IMAD.MOV R7, RZ, RZ, -R5 ;  /* 0x000000ffff077224 */ /* 0x004fe400078e0a05 */
[----:B-1----:R-:W-:-:S04]  /*0160*/  IMAD.HI.U32 R3, R3, R17, RZ ;  /* 0x0000001103037227 */ /* 0x002fc800078e00ff */
[----:B------:R-:W-:Y:S02]  /*0170*/  IMAD.MOV R0, RZ, RZ, -R3 ;  /* 0x000000ffff007224 */ /* 0x000fe400078e0a03 */
[----:B------:R-:W-:Y:S02]  /*0180*/  IMAD R7, R7, UR5, RZ ;  /* 0x0000000507077c24 */ /* 0x000fe4000f8e02ff */
[----:B------:R-:W-:Y:S02]  /*0190*/  IMAD R0, R0, UR4, R17 ;  /* 0x0000000400007c24 */ /* 0x000fe4000f8e0211 */
[----:B------:R-:W-:-:S03]  /*01a0*/  IMAD.HI.U32 R4, R5, R7, R4 ;  /* 0x0000000705047227 */ /* 0x000fc600078e0004 */
[----:B------:R-:W-:-:S03]  /*01b0*/  ISETP.GE.U32.AND P2, PT, R0, UR4, PT ;  /* 0x0000000400007c0c */ /* 0x000fc6000bf46070 */
[----:B------:R-:W-:-:S05]  /*01c0*/  IMAD.HI.U32 R4, R4, R17, RZ ;  /* 0x0000001104047227 */ /* 0x000fca00078e00ff */
[----:B------:R-:W-:-:S05]  /*01d0*/  IADD3 R2, PT, PT, -R4, RZ, RZ ;  /* 0x000000ff04027210 */ /* 0x000fca0007ffe1ff */
[----:B------:R-:W-:Y:S02]  /*01e0*/  @P2 VIADD R0, R0, -UR4 ;  /* 0x8000000400002c36 */ /* 0x000fe40008000000 */
[----:B------:R-:W-:Y:S02]  /*01f0*/  IMAD R2, R2, UR5, R17 ;  /* 0x0000000502027c24 */ /* 0x000fe4000f8e0211 */
[----:B------:R-:W-:Y:S01]  /*0200*/  @P2 VIADD R3, R3, 0x1 ;  /* 0x0000000103032836 */ /* 0x000fe20000000000 */
[----:B------:R-:W-:Y:S02]  /*0210*/  ISETP.GE.U32.AND P3, PT, R0, UR4, PT ;  /* 0x0000000400007c0c */ /* 0x000fe4000bf66070 */
[----:B------:R-:W-:-:S11]  /*0220*/  ISETP.GE.U32.AND P0, PT, R2, UR5, PT ;  /* 0x0000000502007c0c */ /* 0x000fd6000bf06070 */
[----:B------:R-:W-:Y:S02]  /*0230*/  @P3 IADD3 R3, PT, PT, R3, 0x1, RZ ;  /* 0x0000000103033810 */ /* 0x000fe40007ffe0ff */
[----:B------:R-:W-:Y:S01]  /*0240*/  @!P1 LOP3.LUT R3, RZ, UR4, RZ, 0x33, !PT ;  /* 0x00000004ff039c12 */ /* 0x000fe2000f8e33ff */
[----:B------:R-:W-:Y:S01]  /*0250*/  @P0 VIADD R2, R2, -UR5 ;  /* 0x8000000502020c36 */ /* 0x000fe20008000000 */
[----:B------:R-:W-:Y:S01]  /*0260*/  ISETP.NE.U32.AND P1, PT, RZ, UR5, PT ;  /* 0x00000005ff007c0c */ /* 0x000fe2000bf25070 */
[----:B------:R-:W-:Y:S02]  /*0270*/  @P0 VIADD R4, R4, 0x1 ;  /* 0x0000000104040836 */ /* 0x000fe40000000000 */
[CC--:B---3--:R-:W-:Y:S01]  /*0280*/  IMAD R16, R3.reuse, R6.reuse, R3 ;  /* 0x0000000603107224 */ /* 0x0c8fe200078e0203 */
[----:B------:R-:W-:Y:S01]  /*0290*/  ISETP.GE.U32.AND P2, PT, R2, UR5, PT ;  /* 0x0000000502007c0c */ /* 0x000fe2000bf46070 */
[----:B------:R-:W-:-:S03]  /*02a0*/  IMAD R15, R3, R6, R15 ;  /* 0x00000006030f7224 */ /* 0x000fc600078e020f */
[----:B------:R-:W-:-:S04]  /*02b0*/  VIMNMX.U32 R16, PT, PT, R16, R17, PT ;  /* 0x0000001110107248 */ /* 0x000fc80003fe0000 */
[----:B------:R-:W-:-:S05]  /*02c0*/  ISETP.GE.AND P0, PT, R15, R16, PT ;  /* 0x000000100f00720c */ /* 0x000fca0003f06270 */
[----:B------:R-:W-:Y:S01]  /*02d0*/  @P2 VIADD R4, R4, 0x1 ;  /* 0x0000000104042836 */ /* 0x000fe20000000000 */
[----:B------:R-:W-:-:S05]  /*02e0*/  @!P1 LOP3.LUT R4, RZ, UR5, RZ, 0x33, !PT ;  /* 0x00000005ff049c12 */ /* 0x000fca000f8e33ff */
[----:B------:R-:W-:Y:S02]  /*02f0*/  IMAD R3, R4, UR6, RZ ;  /* 0x0000000604037c24 */ /* 0x000fe4000f8e02ff */
[----:B------:R-:W-:Y:S05]  /*0300*/  @P0 EXIT ;  /* 0x000000000000094d */ /* 0x000fea0003800000 */
[----:B------:R-:W0:Y:S01]  /*0310*/  S2R R14, SR_TID.Y ;  /* 0x00000000000e7919 */ /* 0x000e220000002200 */
[C---:B------:R-:W-:Y:S01]  /*0320*/  VIADDMNMX.U32 R17, R3.reuse, R4, R17, PT ;  /* 0x0000000403117246 */ /* 0x040fe20003800011 */
[----:B------:R-:W1:Y:S01]  /*0330*/  LDCU UR4, c[0x0][0x364] ;  /* 0x00006c80ff0477ac */ /* 0x000e620008000800 */
[----:B------:R-:W2:Y:S01]  /*0340*/  LDCU.64 UR6, c[0x0][0x358] ;  /* 0x00006b00ff0677ac */ /* 0x000ea20008000a00 */
[----:B------:R-:W3:Y:S02]  /*0350*/  LDCU UR5, c[0x0][0x360] ;  /* 0x00006c00ff0577ac */ /* 0x000ee40008000800 */
[----:B0123--:R-:W-:-:S07]  /*0360*/  IMAD.IADD R14, R3, 0x1, R14 ;  /* 0x00000001030e7824 */ /* 0x00ffce00078e020e */
.L_x_10:
[----:B------:R-:W-:Y:S01]  /*0370*/  ISETP.GE.AND P0, PT, R14, R17, PT ;  /* 0x000000110e00720c */ /* 0x000fe20003f06270 */
[----:B------:R-:W-:-:S12]  /*0380*/  BSSY B1, `(.L_x_0) ;  /* 0x0000052000017945 */ /* 0x000fd80003800000 */
[----:B01234-:R-:W-:Y:S05]  /*0390*/  @P0 BRA `(.L_x_1) ;  /* 0x0000000400400947 */ /* 0x01ffea0003800000 */
[----:B------:R-:W0:Y:S01]  /*03a0*/  LDC.64 R10, c[0x0][0x380] ;  /* 0x0000e000ff0a7b82 */ /* 0x000e220000000a00 */
[----:B------:R-:W-:Y:S01]  /*03b0*/  IMAD R3, R15, 0x3, RZ ;  /* 0x000000030f037824 */ /* 0x000fe200078e02ff */
[----:B------:R-:W-:-:S06]  /*03c0*/  MOV R2, R14 ;  /* 0x0000000e00027202 */ /* 0x000fcc0000000f00 */
[----:B------:R-:W1:Y:S08]  /*03d0*/  LDC R13, c[0x3][0x10] ;  /* 0x00c00400ff0d7b82 */ /* 0x000e700000000800 */
[----:B------:R-:W2:Y:S08]  /*03e0*/  LDC R12, c[0x3][0x8] ;  /* 0x00c00200ff0c7b82 */ /* 0x000eb00000000800 */
[----:B------:R-:W3:Y:S01]  /*03f0*/  LDC.64 R4, c[0x0][0x380] ;  /* 0x0000e000ff047b82 */ /* 0x000ee20000000a00 */
[----:B0-----:R-:W-:-:S07]  /*0400*/  IMAD.WIDE R10, R3, 0x4, R10 ;  /* 0x00000004030a7825 */ /* 0x001fce00078e020a */
[----:B------:R-:W0:Y:S08]  /*0410*/  LDC.64 R6, c[0x0][0x388] ;  /* 0x0000e200ff067b82 */ /* 0x000e300000000a00 */
[----:B-1----:R-:W4:Y:S02]  /*0420*/  LDC.64 R8, c[0x3][RZ] ;  /* 0x00c00000ff087b82 */ /* 0x002f240000000a00 */
.L_x_9:
[----:B------:R-:W-:Y:S01]  /*0430*/  ISETP.GE.AND P0, PT, R15, R2, PT ;  /* 0x000000020f00720c */ /* 0x000fe20003f06270 */
[----:B------:R-:W-:Y:S05]  /*0440*/  YIELD ;  /* 0x0000000000007946 */ /* 0x000fea0003800000 */
[----:B------:R-:W-:Y:S07]  /*0450*/  BSSY.RECONVERGENT B0, `(.L_x_2) ;  /* 0x0000041000007945 */ /* 0x000fee0003800200 */
[----:B-1----:R-:W-:Y:S05]  /*0460*/  @P0 BRA `(.L_x_3) ;  /* 0x0000000000fc0947 */ /* 0x002fea0003800000 */
[----:B------:R-:W-:Y:S01]  /*0470*/  IMAD R19, R2, 0x3, RZ ;  /* 0x0000000302137824 */ /* 0x000fe200078e02ff */
[----:B------:R-:W5:Y:S03]  /*0480*/  LDG.E R0, desc[UR6][R10.64] ;  /* 0x000000060a007981 */ /* 0x000f66000c1e1900 */
[----:B---3--:R-:W-:Y:S01]  /*0490*/  IMAD.WIDE R18, R19, 0x4, R4 ;  /* 0x0000000413127825 */ /* 0x008fe200078e0204 */
[----:B------:R-:W3:Y:S04]  /*04a0*/  LDG.E R20, desc[UR6][R10.64+0x4] ;  /* 0x000004060a147981 */ /* 0x000ee8000c1e1900 */
[----:B------:R-:W5:Y:S04]  /*04b0*/  LDG.E R3, desc[UR6][R18.64] ;  /* 0x0000000612037981 */ /* 0x000f68000c1e1900 */
[----:B------:R-:W3:Y:S04]  /*04c0*/  LDG.E R21, desc[UR6][R18.64+0x4] ;  /* 0x0000040612157981 */ /* 0x000ee8000c1e1900 */
[----:B------:R-:W2:Y:S04]  /*04d0*/  LDG.E R23, desc[UR6][R18.64+0x8] ;  /* 0x0000080612177981 */ /* 0x000ea8000c1e1900 */
[----:B------:R-:W2:Y:S01]  /*04e0*/  LDG.E R22, desc[UR6][R10.64+0x8] ;  /* 0x000008060a167981 */ /* 0x000ea2000c1e1900 */
[----:B------:R-:W-:Y:S01]  /*04f0*/  BSSY.RECONVERGENT B2, `(.L_x_4) ;  /* 0x0000025000027945 */ /* 0x000fe20003800200 */
[----:B-----5:R-:W-:Y:S01]  /*0500*/  FADD R3, R0, -R3 ;  /* 0x8000000300037221 */ /* 0x020fe20000000000 */
[----:B---3--:R-:W-:-:S04]  /*0510*/  FADD R20, R20, -R21 ;  /* 0x8000001514147221 */ /* 0x008fc80000000000 */
[CC--:B----4-:R-:W-:Y:S02]  /*0520*/  FSETP.GT.AND P0, PT, R3.reuse, R8.reuse, PT ;  /* 0x000000080300720b */ /* 0x0d0fe40003f04000 */
[-C--:B------:R-:W-:Y:S02]  /*0530*/  FSETP.GT.AND P1, PT, R20, R9.reuse, PT ;  /* 0x000000091400720b */ /* 0x080fe40003f24000 */
[-C--:B------:R-:W-:Y:S01]  /*0540*/  FSEL R0, R8, -R8.reuse, P0 ;  /* 0x8000000808007208 */ /* 0x080fe20000000000 */
[----:B--2---:R-:W-:Y:S01]  /*0550*/  FADD R23, R22, -R23 ;  /* 0x8000001716177221 */ /* 0x004fe20000000000 */
[----:B------:R-:W-:Y:S02]  /*0560*/  FSETP.GT.AND P0, PT, R3, -R8, PT ;  /* 0x800000080300720b */ /* 0x000fe40003f04000 */
[-C--:B------:R-:W-:Y:S01]  /*0570*/  FSEL R21, R9, -R9.reuse, P1 ;  /* 0x8000000909157208 */ /* 0x080fe20000800000 */
[----:B------:R-:W-:Y:S01]  /*0580*/  FADD R0, R3, -R0 ;  /* 0x8000000003007221 */ /* 0x000fe20000000000 */
[----:B------:R-:W-:-:S02]  /*0590*/  FSETP.GT.AND P1, PT, R20, -R9, PT ;  /* 0x800000091400720b */ /* 0x000fc40003f24000 */
[----:B------:R-:W-:Y:S02]  /*05a0*/  FSETP.GT.AND P2, PT, R23, R12, PT ;  /* 0x0000000c1700720b */ /* 0x000fe40003f44000 */
[----:B------:R-:W-:Y:S01]  /*05b0*/  FSEL R3, R8, -R8, P0 ;  /* 0x8000000808037208 */ /* 0x000fe20000000000 */
[----:B------:R-:W-:Y:S01]  /*05c0*/  FADD R21, R20, -R21 ;  /* 0x8000001514157221 */ /* 0x000fe20000000000 */
[----:B------:R-:W-:Y:S02]  /*05d0*/  FSEL R18, R9, -R9, P1 ;  /* 0x8000000909127208 */ /* 0x000fe40000800000 */
[-C--:B------:R-:W-:Y:S01]  /*05e0*/  FSETP.GT.AND P0, PT, R23, -R12.reuse, PT ;  /* 0x8000000c1700720b */ /* 0x080fe20003f04000 */
[----:B------:R-:W-:Y:S01]  /*05f0*/  FADD R0, R0, -R3 ;  /* 0x8000000300007221 */ /* 0x000fe20000000000 */
[CC--:B------:R-:W-:Y:S01]  /*0600*/  FSEL R20, R12.reuse, -R12.reuse, P2 ;  /* 0x8000000c0c147208 */ /* 0x0c0fe20001000000 */
[----:B------:R-:W-:Y:S01]  /*0610*/  FADD R21, R21, -R18 ;  /* 0x8000001215157221 */ /* 0x000fe20000000000 */
[----:B------:R-:W-:Y:S01]  /*0620*/  FSEL R3, R12, -R12, P0 ;  /* 0x8000000c0c037208 */ /* 0x000fe20000000000 */
[----:B------:R-:W-:-:S02]  /*0630*/  FFMA R0, R0, R0, RZ ;  /* 0x0000000000007223 */ /* 0x000fc400000000ff */
[----:B------:R-:W-:Y:S02]  /*0640*/  FADD R20, R23, -R20 ;  /* 0x8000001417147221 */ /* 0x000fe40000000000 */
[----:B------:R-:W-:Y:S02]  /*0650*/  FFMA R0, R21, R21, R0 ;  /* 0x0000001515007223 */ /* 0x000fe40000000000 */
[----:B------:R-:W-:-:S04]  /*0660*/  FADD R3, R20, -R3 ;  /* 0x8000000314037221 */ /* 0x000fc80000000000 */
[----:B------:R-:W-:-:S04]  /*0670*/  FFMA R3, R3, R3, R0 ;  /* 0x0000000303037223 */ /* 0x000fc80000000000 */
[----:B------:R-:W-:Y:S01]  /*0680*/  VIADD R18, R3, 0xf3000000 ;  /* 0xf300000003127836 */ /* 0x000fe20000000000 */
[----:B------:R1:W2:Y:S04]  /*0690*/  MUFU.RSQ R0, R3 ;  /* 0x0000000300007308 */ /* 0x0002a80000001400 */
[----:B------:R-:W-:-:S13]  /*06a0*/  ISETP.GT.U32.AND P0, PT, R18, 0x727fffff, PT ;  /* 0x727fffff1200780c */ /* 0x000fda0003f04070 */
[----:B-12---:R-:W-:Y:S05]  /*06b0*/  @!P0 BRA `(.L_x_5) ;  /* 0x0000000000108947 */ /* 0x006fea0003800000 */
[----:B------:R-:W-:-:S07]  /*06c0*/  MOV R22, 0x6e0 ;  /* 0x000006e000167802 */ /* 0x000fce0000000f00 */
[----:B0-----:R-:W-:Y:S05]  /*06d0*/  CALL.REL.NOINC `($__internal_0_$__cuda_sm20_sqrt_rn_f32_slowpath) ;  /* 0x0000000000847944 */ /* 0x001fea0003c00000 */
[----:B------:R-:W-:Y:S01]  /*06e0*/  IMAD.MOV.U32 R18, RZ, RZ, R3 ;  /* 0x000000ffff127224 */ /* 0x000fe200078e0003 */
[----:B------:R-:W-:Y:S06]  /*06f0*/  BRA `(.L_x_6) ;  /* 0x0000000000107947 */ /* 0x000fec0003800000 */
.L_x_5:
[----:B------:R-:W-:Y:S01]  /*0700*/  FMUL.FTZ R18, R3, R0 ;  /* 0x0000000003127220 */ /* 0x000fe20000410000 */
[----:B------:R-:W-:-:S03]  /*0710*/  FMUL.FTZ R0, R0, 0.5 ;  /* 0x3f00000000007820 */ /* 0x000fc60000410000 */
[----:B------:R-:W-:-:S04]  /*0720*/  FFMA R3, -R18, R18, R3 ;  /* 0x0000001212037223 */ /* 0x000fc80000000103 */
[----:B------:R-:W-:-:S07]  /*0730*/  FFMA R18, R3, R0, R18 ;  /* 0x0000000003127223 */ /* 0x000fce0000000012 */
.L_x_6:
[----:B------:R-:W-:Y:S05]  /*0740*/  BSYNC.RECONVERGENT B2 ;  /* 0x0000000000027941 */ /* 0x000fea0003800200 */
.L_x_4:
[----:B------:R-:W1:Y:S01]  /*0750*/  MUFU.RCP R0, R13 ;  /* 0x0000000d00007308 */ /* 0x000e620000001000 */
[----:B------:R-:W-:Y:S07]  /*0760*/  BSSY.RECONVERGENT B2, `(.L_x_7) ;  /* 0x000000b000027945 */ /* 0x000fee0003800200 */
[----:B------:R-:W2:Y:S01]  /*0770*/  FCHK P0, R18, R13 ;  /* 0x0000000d12007302 */ /* 0x000ea20000000000 */
[----:B-1----:R-:W-:-:S04]  /*0780*/  FFMA R3, R0, -R13, 1 ;  /* 0x3f80000000037423 */ /* 0x002fc8000000080d */
[----:B------:R-:W-:-:S04]  /*0790*/  FFMA R0, R0, R3, R0 ;  /* 0x0000000300007223 */ /* 0x000fc80000000000 */
[----:B------:R-:W-:-:S04]  /*07a0*/  FFMA R3, R0, R18, RZ ;  /* 0x0000001200037223 */ /* 0x000fc800000000ff */
[----:B------:R-:W-:-:S04]  /*07b0*/  FFMA R20, R3, -R13, R18 ;  /* 0x8000000d03147223 */ /* 0x000fc80000000012 */
[----:B------:R-:W-:Y:S01]  /*07c0*/  FFMA R0, R0, R20, R3 ;  /* 0x0000001400007223 */ /* 0x000fe20000000003 */
[----:B--2---:R-:W-:Y:S06]  /*07d0*/  @!P0 BRA `(.L_x_8) ;  /* 0x00000000000c8947 */ /* 0x004fec0003800000 */
[----:B------:R-:W-:Y:S01]  /*07e0*/  IMAD.MOV.U32 R0, RZ, RZ, R18 ;  /* 0x000000ffff007224 */ /* 0x000fe200078e0012 */
[----:B------:R-:W-:-:S07]  /*07f0*/  MOV R18, 0x810 ;  /* 0x0000081000127802 */ /* 0x000fce0000000f00 */
[----:B0-----:R-:W-:Y:S05]  /*0800*/  CALL.REL.NOINC `($__internal_1_$__cuda_sm3x_div_rn_noftz_f32_slowpath) ;  /* 0x0000000000907944 */ /* 0x001fea0003c00000 */
.L_x_8:
[----:B------:R-:W-:Y:S05]  /*0810*/  BSYNC.RECONVERGENT B2 ;  /* 0x0000000000027941 */ /* 0x000fea0003800200 */
.L_x_7:
[----:B------:R-:W0:Y:S01]  /*0820*/  F2I.TRUNC.NTZ R19, R0 ;  /* 0x0000000000137305 */ /* 0x000e22000020f100 */
[----:B------:R-:W-:Y:S02]  /*0830*/  HFMA2 R3, -RZ, RZ, 1.875, 0 ;  /* 0x3f800000ff037431 */ /* 0x000fe400000001ff */
[----:B0-----:R-:W-:-:S05]  /*0840*/  IMAD.WIDE R18, R19, 0x4, R6 ;  /* 0x0000000413127825 */ /* 0x001fca00078e0206 */
[----:B------:R1:W-:Y:S02]  /*0850*/  REDG.E.ADD.F32.FTZ.RN.STRONG.GPU desc[UR6][R18.64], R3 ;  /* 0x00000003120079a6 */ /* 0x0003e4000c12f306 */
.L_x_3:
[----:B------:R-:W-:Y:S05]  /*0860*/  BSYNC.RECONVERGENT B0 ;  /* 0x0000000000007941 */ /* 0x000fea0003800200 */
.L_x_2:
[----:B------:R-:W-:-:S05]  /*0870*/  VIADD R2, R2, UR4 ;  /* 0x0000000402027c36 */ /* 0x000fca0008000000 */
[----:B------:R-:W-:-:S13]  /*0880*/  ISETP.GE.AND P0, PT, R2, R17, PT ;  /* 0x000000110200720c */ /* 0x000fda0003f06270 */
[----:B------:R-:W-:Y:S05]  /*0890*/  @!P0 BRA `(.L_x_9) ;  /* 0xfffffff800e48947 */ /* 0x000fea000383ffff */
.L_x_1:
[----:B------:R-:W-:Y:S05]  /*08a0*/  BSYNC B1 ;  /* 0x0000000000017941 */ /* 0x000fea0003800000 */
.L_x_0:
[----:B------:R-:W-:-:S05]  /*08b0*/  VIADD R15, R15, UR5 ;  /* 0x000000050f0f7c36 */ /* 0x000fca0008000000 */
[----:B------:R-:W-:-:S13]  /*08c0*/  ISETP.GE.AND P0, PT, R15, R16, PT ;  /* 0x000000100f00720c */ /* 0x000fda0003f06270 */
[----:B------:R-:W-:Y:S05]  /*08d0*/  @!P0 BRA `(.L_x_10) ;  /* 0xfffffff800a48947 */ /* 0x000fea000383ffff */
[----:B------:R-:W-:Y:S05]  /*08e0*/  EXIT ;  /* 0x000000000000794d */ /* 0x000fea0003800000 */
        .weak           $__internal_0_$__cuda_sm20_sqrt_rn_f32_slowpath
        .type           $__internal_0_$__cuda_sm20_sqrt_rn_f32_slowpath,@function
        .size           $__internal_0_$__cuda_sm20_sqrt_rn_f32_slowpath,($__internal_1_$__cuda_sm3x_div_rn_noftz_f32_slowpath - $__internal_0_$__cuda_sm20_sqrt_rn_f32_slowpath)
$__internal_0_$__cuda_sm20_sqrt_rn_f32_slowpath:
[----:B------:R-:W-:-:S13]  /*08f0*/  LOP3.LUT P0, RZ, R3, 0x7fffffff, RZ, 0xc0, !PT ;  /* 0x7fffffff03ff7812 */ /* 0x000fda000780c0ff */
[----:B------:R-:W-:Y:S05]  /*0900*/  @!P0 BRA `(.L_x_11) ;  /* 0x0000000000448947 */ /* 0x000fea0003800000 */
[----:B------:R-:W-:Y:S01]  /*0910*/  FSETP.GEU.FTZ.AND P0, PT, R3, RZ, PT ;  /* 0x000000ff0300720b */ /* 0x000fe20003f1e000 */
[----:B------:R-:W-:-:S12]  /*0920*/  IMAD.MOV.U32 R0, RZ, RZ, R3 ;  /* 0x000000ffff007224 */ /* 0x000fd800078e0003 */
[----:B------:R-:W-:Y:S01]  /*0930*/  @!P0 MOV R3, 0x7fffffff ;  /* 0x7fffffff00038802 */ /* 0x000fe20000000f00 */
[----:B------:R-:W-:Y:S06]  /*0940*/  @!P0 BRA `(.L_x_11) ;  /* 0x0000000000348947 */ /* 0x000fec0003800000 */
[----:B------:R-:W-:-:S13]  /*0950*/  FSETP.GTU.FTZ.AND P0, PT, |R0|, +INF , PT ;  /* 0x7f8000000000780b */ /* 0x000fda0003f1c200 */
[----:B------:R-:W-:Y:S01]  /*0960*/  @P0 FADD.FTZ R3, R0, 1 ;  /* 0x3f80000000030421 */ /* 0x000fe20000010000 */
[----:B------:R-:W-:Y:S06]  /*0970*/  @P0 BRA `(.L_x_11) ;  /* 0x0000000000280947 */ /* 0x000fec0003800000 */
[----:B------:R-:W-:-:S13]  /*0980*/  FSETP.NEU.FTZ.AND P0, PT, |R0|, +INF , PT ;  /* 0x7f8000000000780b */ /* 0x000fda0003f1d200 */
[----:B------:R-:W-:-:S04]  /*0990*/  @P0 FFMA R18, R0, 1.84467440737095516160e+19, RZ ;  /* 0x5f80000000120823 */ /* 0x000fc800000000ff */
[----:B------:R-:W0:Y:S02]  /*09a0*/  @P0 MUFU.RSQ R3, R18 ;  /* 0x0000001200030308 */ /* 0x000e240000001400 */
[----:B0-----:R-:W-:Y:S01]  /*09b0*/  @P0 FMUL.FTZ R19, R18, R3 ;  /* 0x0000000312130220 */ /* 0x001fe20000410000 */
[----:B------:R-:W-:Y:S01]  /*09c0*/  @P0 FMUL.FTZ R21, R3, 0.5 ;  /* 0x3f00000003150820 */ /* 0x000fe20000410000 */
[----:B------:R-:W-:Y:S02]  /*09d0*/  @!P0 IMAD.MOV.U32 R3, RZ, RZ, R0 ;  /* 0x000000ffff038224 */ /* 0x000fe400078e0000 */
[----:B------:R-:W-:-:S04]  /*09e0*/  @P0 FADD.FTZ R20, -R19, -RZ ;  /* 0x800000ff13140221 */ /* 0x000fc80000010100 */
[----:B------:R-:W-:-:S04]  /*09f0*/  @P0 FFMA R20, R19, R20, R18 ;  /* 0x0000001413140223 */ /* 0x000fc80000000012 */
[----:B------:R-:W-:-:S04]  /*0a00*/  @P0 FFMA R20, R20, R21, R19 ;  /* 0x0000001514140223 */ /* 0x000fc80000000013 */
[----:B------:R-:W-:-:S07]  /*0a10*/  @P0 FMUL.FTZ R3, R20, 2.3283064365386962891e-10 ;  /* 0x2f80000014030820 */ /* 0x000fce0000410000 */
.L_x_11:
[----:B------:R-:W-:Y:S02]  /*0a20*/  IMAD.MOV.U32 R18, RZ, RZ, R22 ;  /* 0x000000ffff127224 */ /* 0x000fe400078e0016 */
[----:B------:R-:W-:-:S04]  /*0a30*/  IMAD.MOV.U32 R19, RZ, RZ, 0x0 ;  /* 0x00000000ff137424 */ /* 0x000fc800078e00ff */
[----:B------:R-:W-:Y:S05]  /*0a40*/  RET.REL.NODEC R18 `(_Z20gpu_histogram_kernelPfS_) ;  /* 0xfffffff4126c7950 */ /* 0x000fea0003c3ffff */
        .weak           $__internal_1_$__cuda_sm3x_div_rn_noftz_f32_slowpath
        .type           $__internal_1_$__cuda_sm3x_div_rn_noftz_f32_slowpath,@function
        .size           $__internal_1_$__cuda_sm3x_div_rn_noftz_f32_slowpath,(.L_x_25 - $__internal_1_$__cuda_sm3x_div_rn_noftz_f32_slowpath)
$__internal_1_$__cuda_sm3x_div_rn_noftz_f32_slowpath:
[----:B------:R-:W0:Y:S01]  /*0a50*/  LDC R3, c[0x3][0x10] ;  /* 0x00c00400ff037b82 */ /* 0x000e220000000800 */
[----:B------:R-:W-:Y:S01]  /*0a60*/  SHF.R.U32.HI R20, RZ, 0x17, R0 ;  /* 0x00000017ff147819 */ /* 0x000fe20000011600 */
[----:B------:R-:W1:Y:S01]  /*0a70*/  LDCU UR8, c[0x3][0x10] ;  /* 0x00c00200ff0877ac */ /* 0x000e620008000800 */
[----:B------:R-:W-:Y:S02]  /*0a80*/  BSSY.RECONVERGENT B3, `(.L_x_12) ;  /* 0x0000063000037945 */ /* 0x000fe40003800200 */
[----:B------:R-:W-:-:S05]  /*0a90*/  LOP3.LUT R24, R20, 0xff, RZ, 0xc0, !PT ;  /* 0x000000ff14187812 */ /* 0x000fca00078ec0ff */
[----:B------:R-:W-:Y:S02]  /*0aa0*/  VIADD R23, R24, 0xffffffff ;  /* 0xffffffff18177836 */ /* 0x000fe40000000000 */
[----:B-1----:R-:W-:Y:S01]  /*0ab0*/  IMAD.U32 R21, RZ, RZ, UR8 ;  /* 0x00000008ff157e24 */ /* 0x002fe2000f8e00ff */
[----:B0-----:R-:W-:-:S04]  /*0ac0*/  SHF.R.U32.HI R19, RZ, 0x17, R3 ;  /* 0x00000017ff137819 */ /* 0x001fc80000011603 */
[----:B------:R-:W-:-:S04]  /*0ad0*/  LOP3.LUT R19, R19, 0xff, RZ, 0xc0, !PT ;  /* 0x000000ff13137812 */ /* 0x000fc800078ec0ff */
[----:B------:R-:W-:-:S04]  /*0ae0*/  IADD3 R22, PT, PT, R19, -0x1, RZ ;  /* 0xffffffff13167810 */ /* 0x000fc80007ffe0ff */
[----:B------:R-:W-:-:S04]  /*0af0*/  ISETP.GT.U32.AND P0, PT, R22, 0xfd, PT ;  /* 0x000000fd1600780c */ /* 0x000fc80003f04070 */
[----:B------:R-:W-:-:S13]  /*0b00*/  ISETP.GT.U32.OR P0, PT, R23, 0xfd, P0 ;  /* 0x000000fd1700780c */ /* 0x000fda0000704470 */
[----:B------:R-:W-:Y:S01]  /*0b10*/  @!P0 MOV R20, RZ ;  /* 0x000000ff00148202 */ /* 0x000fe20000000f00 */
[----:B------:R-:W-:Y:S06]  /*0b20*/  @!P0 BRA `(.L_x_13) ;  /* 0x00000000005c8947 */ /* 0x000fec0003800000 */
[----:B------:R-:W-:Y:S02]  /*0b30*/  FSETP.GTU.FTZ.AND P0, PT, |R0|, +INF , PT ;  /* 0x7f8000000000780b */ /* 0x000fe40003f1c200 */
[----:B------:R-:W-:-:S04]  /*0b40*/  FSETP.GTU.FTZ.AND P1, PT, |R3|, +INF , PT ;  /* 0x7f8000000300780b */ /* 0x000fc80003f3c200 */
[----:B------:R-:W-:-:S13]  /*0b50*/  PLOP3.LUT P0, PT, P0, P1, PT, 0xf8, 0x8f ;  /* 0x00000000008f781c */ /* 0x000fda0000703f70 */
[----:B------:R-:W-:Y:S05]  /*0b60*/  @P0 BRA `(.L_x_14) ;  /* 0x00000004004c0947 */ /* 0x000fea0003800000 */
[----:B------:R-:W-:-:S13]  /*0b70*/  LOP3.LUT P0, RZ, R21, 0x7fffffff, R0, 0xc8, !PT ;  /* 0x7fffffff15ff7812 */ /* 0x000fda000780c800 */
[----:B------:R-:W-:Y:S05]  /*0b80*/  @!P0 BRA `(.L_x_15) ;  /* 0x00000004003c8947 */ /* 0x000fea0003800000 */
[C---:B------:R-:W-:Y:S02]  /*0b90*/  FSETP.NEU.FTZ.AND P2, PT, |R0|.reuse, +INF , PT ;  /* 0x7f8000000000780b */ /* 0x040fe40003f5d200 */
[----:B------:R-:W-:Y:S02]  /*0ba0*/  FSETP.NEU.FTZ.AND P1, PT, |R3|, +INF , PT ;  /* 0x7f8000000300780b */ /* 0x000fe40003f3d200 */
[----:B------:R-:W-:-:S11]  /*0bb0*/  FSETP.NEU.FTZ.AND P0, PT, |R0|, +INF , PT ;  /* 0x7f8000000000780b */ /* 0x000fd60003f1d200 */
[----:B------:R-:W-:Y:S05]  /*0bc0*/  @!P1 BRA !P2, `(.L_x_15) ;  /* 0x00000004002c9947 */ /* 0x000fea0005000000 */
[----:B------:R-:W-:-:S04]  /*0bd0*/  LOP3.LUT P2, RZ, R0, 0x7fffffff, RZ, 0xc0, !PT ;  /* 0x7fffffff00ff7812 */ /* 0x000fc8000784c0ff */
[----:B------:R-:W-:-:S13]  /*0be0*/  PLOP3.LUT P1, PT, P1, P2, PT, 0x2f, 0xf2 ;  /* 0x0000000000f2781c */ /* 0x000fda0000f24577 */
[----:B------:R-:W-:Y:S05]  /*0bf0*/  @P1 BRA `(.L_x_16) ;  /* 0x0000000400181947 */ /* 0x000fea0003800000 */
[----:B------:R-:W-:-:S04]  /*0c00*/  LOP3.LUT P1, RZ, R21, 0x7fffffff, RZ, 0xc0, !PT ;  /* 0x7fffffff15ff7812 */ /* 0x000fc8000782c0ff */
[----:B------:R-:W-:-:S13]  /*0c10*/  PLOP3.LUT P0, PT, P0, P1, PT, 0x2f, 0xf2 ;  /* 0x0000000000f2781c */ /* 0x000fda0000702577 */
[----:B------:R-:W-:Y:S05]  /*0c20*/  @P0 BRA `(.L_x_17) ;  /* 0x0000000400000947 */ /* 0x000fea0003800000 */
[----:B------:R-:W-:Y:S02]  /*0c30*/  ISETP.GE.AND P0, PT, R23, RZ, PT ;  /* 0x000000ff1700720c */ /* 0x000fe40003f06270 */
[----:B------:R-:W-:-:S11]  /*0c40*/  ISETP.GE.AND P1, PT, R22, RZ, PT ;  /* 0x000000ff1600720c */ /* 0x000fd60003f26270 */
[----:B------:R-:W-:Y:S02]  /*0c50*/  @P0 IMAD.MOV.U32 R20, RZ, RZ, RZ ;  /* 0x000000ffff140224 */ /* 0x000fe400078e00ff */
[----:B------:R-:W-:Y:S01]  /*0c60*/  @!P0 FFMA R0, R0, 1.84467440737095516160e+19, RZ ;  /* 0x5f80000000008823 */ /* 0x000fe200000000ff */
[----:B------:R-:W-:Y:S02]  /*0c70*/  @!P0 IMAD.MOV.U32 R20, RZ, RZ, -0x40 ;  /* 0xffffffc0ff148424 */ /* 0x000fe400078e00ff */
[----:B------:R-:W-:-:S03]  /*0c80*/  @!P1 FFMA R21, R3, 1.84467440737095516160e+19, RZ ;  /* 0x5f80000003159823 */ /* 0x000fc600000000ff */
[----:B------:R-:W-:-:S07]  /*0c90*/  @!P1 IADD3 R20, PT, PT, R20, 0x40, RZ ;  /* 0x0000004014149810 */ /* 0x000fce0007ffe0ff */
.L_x_13:
[----:B------:R-:W-:Y:S01]  /*0ca0*/  LEA R22, R19, 0xc0800000, 0x17 ;  /* 0xc080000013167811 */ /* 0x000fe200078eb8ff */
[----:B------:R-:W-:Y:S04]  /*0cb0*/  BSSY.RECONVERGENT B4, `(.L_x_18) ;  /* 0x0000036000047945 */ /* 0x000fe80003800200 */
[----:B------:R-:W-:Y:S02]  /*0cc0*/  IMAD.IADD R23, R21, 0x1, -R22 ;  /* 0x0000000115177824 */ /* 0x000fe400078e0a16 */
[----:B------:R-:W-:Y:S02]  /*0cd0*/  VIADD R22, R24, 0xffffff81 ;  /* 0xffffff8118167836 */ /* 0x000fe40000000000 */
[----:B------:R0:W1:Y:S01]  /*0ce0*/  MUFU.RCP R3, R23 ;  /* 0x0000001700037308 */ /* 0x0000620000001000 */
[----:B------:R-:W-:Y:S01]  /*0cf0*/  FADD.FTZ R21, -R23, -RZ ;  /* 0x800000ff17157221 */ /* 0x000fe20000010100 */
[C---:B------:R-:W-:Y:S01]  /*0d00*/  IMAD R0, R22.reuse, -0x800000, R0 ;  /* 0xff80000016007824 */ /* 0x040fe200078e0200 */
[----:B0-----:R-:W-:-:S04]  /*0d10*/  IADD3 R23, PT, PT, R22, 0x7f, -R19 ;  /* 0x0000007f16177810 */ /* 0x001fc80007ffe813 */
[----:B------:R-:W-:Y:S01]  /*0d20*/  IADD3 R23, PT, PT, R23, R20, RZ ;  /* 0x0000001417177210 */ /* 0x000fe20007ffe0ff */
[----:B-1----:R-:W-:-:S04]  /*0d30*/  FFMA R24, R3, R21, 1 ;  /* 0x3f80000003187423 */ /* 0x002fc80000000015 */
[----:B------:R-:W-:-:S04]  /*0d40*/  FFMA R3, R3, R24, R3 ;  /* 0x0000001803037223 */ /* 0x000fc80000000003 */
[----:B------:R-:W-:-:S04]  /*0d50*/  FFMA R24, R0, R3, RZ ;  /* 0x0000000300187223 */ /* 0x000fc800000000ff */
[----:B------:R-:W-:-:S04]  /*0d60*/  FFMA R25, R21, R24, R0 ;  /* 0x0000001815197223 */ /* 0x000fc80000000000 */
[----:B------:R-:W-:-:S04]  /*0d70*/  FFMA R24, R3, R25, R24 ;  /* 0x0000001903187223 */ /* 0x000fc80000000018 */
[----:B------:R-:W-:-:S04]  /*0d80*/  FFMA R21, R21, R24, R0 ;  /* 0x0000001815157223 */ /* 0x000fc80000000000 */
[----:B------:R-:W-:-:S05]  /*0d90*/  FFMA R0, R3, R21, R24 ;  /* 0x0000001503007223 */ /* 0x000fca0000000018 */
[----:B------:R-:W-:-:S04]  /*0da0*/  SHF.R.U32.HI R19, RZ, 0x17, R0 ;  /* 0x00000017ff137819 */ /* 0x000fc80000011600 */
[----:B------:R-:W-:-:S05]  /*0db0*/  LOP3.LUT R19, R19, 0xff, RZ, 0xc0, !PT ;  /* 0x000000ff13137812 */ /* 0x000fca00078ec0ff */
[----:B------:R-:W-:-:S04]  /*0dc0*/  IMAD.IADD R22, R19, 0x1, R23 ;  /* 0x0000000113167824 */ /* 0x000fc800078e0217 */
[----:B------:R-:W-:-:S05]  /*0dd0*/  VIADD R19, R22, 0xffffffff ;  /* 0xffffffff16137836 */ /* 0x000fca0000000000 */
[----:B------:R-:W-:-:S13]  /*0de0*/  ISETP.GE.U32.AND P0, PT, R19, 0xfe, PT ;  /* 0x000000fe1300780c */ /* 0x000fda0003f06070 */
[----:B------:R-:W-:Y:S05]  /*0df0*/  @!P0 BRA `(.L_x_19) ;  /* 0x0000000000808947 */ /* 0x000fea0003800000 */
[----:B------:R-:W-:-:S13]  /*0e00*/  ISETP.GT.AND P0, PT, R22, 0xfe, PT ;  /* 0x000000fe1600780c */ /* 0x000fda0003f04270 */
[----:B------:R-:W-:Y:S05]  /*0e10*/  @P0 BRA `(.L_x_20) ;  /* 0x00000000006c0947 */ /* 0x000fea0003800000 */
[----:B------:R-:W-:-:S13]  /*0e20*/  ISETP.GE.AND P0, PT, R22, 0x1, PT ;  /* 0x000000011600780c */ /* 0x000fda0003f06270 */
[----:B------:R-:W-:Y:S05]  /*0e30*/  @P0 BRA `(.L_x_21) ;  /* 0x0000000000740947 */ /* 0x000fea0003800000 */
[----:B------:R-:W-:Y:S02]  /*0e40*/  ISETP.GE.AND P0, PT, R22, -0x18, PT ;  /* 0xffffffe81600780c */ /* 0x000fe40003f06270 */
[----:B------:R-:W-:-:S11]  /*0e50*/  LOP3.LUT R0, R0, 0x80000000, RZ, 0xc0, !PT ;  /* 0x8000000000007812 */ /* 0x000fd600078ec0ff */
[----:B------:R-:W-:Y:S05]  /*0e60*/  @!P0 BRA `(.L_x_21) ;  /* 0x0000000000688947 */ /* 0x000fea0003800000 */
[-CC-:B------:R-:W-:Y:S01]  /*0e70*/  FFMA.RZ R19, R3, R21.reuse, R24.reuse ;  /* 0x0000001503137223 */ /* 0x180fe2000000c018 */
[C---:B------:R-:W-:Y:S02]  /*0e80*/  ISETP.NE.AND P2, PT, R22.reuse, RZ, PT ;  /* 0x000000ff1600720c */ /* 0x040fe40003f45270 */
[C---:B------:R-:W-:Y:S02]  /*0e90*/  ISETP.NE.AND P1, PT, R22.reuse, RZ, PT ;  /* 0x000000ff1600720c */ /* 0x040fe40003f25270 */
[----:B------:R-:W-:Y:S01]  /*0ea0*/  LOP3.LUT R20, R19, 0x7fffff, RZ, 0xc0, !PT ;  /* 0x007fffff13147812 */ /* 0x000fe200078ec0ff */
[CCC-:B------:R-:W-:Y:S01]  /*0eb0*/  FFMA.RP R19, R3.reuse, R21.reuse, R24.reuse ;  /* 0x0000001503137223 */ /* 0x1c0fe20000008018 */
[----:B------:R-:W-:Y:S01]  /*0ec0*/  FFMA.RM R24, R3, R21, R24 ;  /* 0x0000001503187223 */ /* 0x000fe20000004018 */
[----:B------:R-:W-:Y:S01]  /*0ed0*/  IADD3 R3, PT, PT, R22, 0x20, RZ ;  /* 0x0000002016037810 */ /* 0x000fe20007ffe0ff */
[----:B------:R-:W-:Y:S01]  /*0ee0*/  IMAD.MOV R21, RZ, RZ, -R22 ;  /* 0x000000ffff157224 */ /* 0x000fe200078e0a16 */
[----:B------:R-:W-:-:S02]  /*0ef0*/  LOP3.LUT R20, R20, 0x800000, RZ, 0xfc, !PT ;  /* 0x0080000014147812 */ /* 0x000fc400078efcff */
[----:B------:R-:W-:Y:S02]  /*0f00*/  FSETP.NEU.FTZ.AND P0, PT, R19, R24, PT ;  /* 0x000000181300720b */ /* 0x000fe40003f1d000 */
[----:B------:R-:W-:Y:S02]  /*0f10*/  SHF.L.U32 R3, R20, R3, RZ ;  /* 0x0000000314037219 */ /* 0x000fe400000006ff */
[----:B------:R-:W-:Y:S02]  /*0f20*/  SEL R19, R21, RZ, P2 ;  /* 0x000000ff15137207 */ /* 0x000fe40001000000 */
[----:B------:R-:W-:Y:S02]  /*0f30*/  ISETP.NE.AND P1, PT, R3, RZ, P1 ;  /* 0x000000ff0300720c */ /* 0x000fe40000f25270 */
[----:B------:R-:W-:Y:S02]  /*0f40*/  SHF.R.U32.HI R19, RZ, R19, R20 ;  /* 0x00000013ff137219 */ /* 0x000fe40000011614 */
[----:B------:R-:W-:-:S02]  /*0f50*/  PLOP3.LUT P0, PT, P0, P1, PT, 0xf8, 0x8f ;  /* 0x00000000008f781c */ /* 0x000fc40000703f70 */
[----:B------:R-:W-:Y:S02]  /*0f60*/  SHF.R.U32.HI R20, RZ, 0x1, R19 ;  /* 0x00000001ff147819 */ /* 0x000fe40000011613 */
[----:B------:R-:W-:-:S04]  /*0f70*/  SEL R3, RZ, 0x1, !P0 ;  /* 0x00000001ff037807 */ /* 0x000fc80004000000 */
[----:B------:R-:W-:-:S04]  /*0f80*/  LOP3.LUT R22, R3, 0x1, R20, 0xf8, !PT ;  /* 0x0000000103167812 */ /* 0x000fc800078ef814 */
[----:B------:R-:W-:-:S05]  /*0f90*/  LOP3.LUT R19, R22, R19, RZ, 0xc0, !PT ;  /* 0x0000001316137212 */ /* 0x000fca00078ec0ff */
[----:B------:R-:W-:-:S05]  /*0fa0*/  IMAD.IADD R19, R20, 0x1, R19 ;  /* 0x0000000114137824 */ /* 0x000fca00078e0213 */
[----:B------:R-:W-:Y:S01]  /*0fb0*/  LOP3.LUT R0, R19, R0, RZ, 0xfc, !PT ;  /* 0x0000000013007212 */ /* 0x000fe200078efcff */
[----:B------:R-:W-:Y:S06]  /*0fc0*/  BRA `(.L_x_21) ;  /* 0x0000000000107947 */ /* 0x000fec0003800000 */
.L_x_20:
[----:B------:R-:W-:-:S04]  /*0fd0*/  LOP3.LUT R0, R0, 0x80000000, RZ, 0xc0, !PT ;  /* 0x8000000000007812 */ /* 0x000fc800078ec0ff */
[----:B------:R-:W-:Y:S01]  /*0fe0*/  LOP3.LUT R0, R0, 0x7f800000, RZ, 0xfc, !PT ;  /* 0x7f80000000007812 */ /* 0x000fe200078efcff */
[----:B------:R-:W-:Y:S06]  /*0ff0*/  BRA `(.L_x_21) ;  /* 0x0000000000047947 */ /* 0x000fec0003800000 */
.L_x_19:
[----:B------:R-:W-:-:S07]  /*1000*/  LEA R0, R23, R0, 0x17 ;  /* 0x0000000017007211 */ /* 0x000fce00078eb8ff */
.L_x_21:
[----:B------:R-:W-:Y:S05]  /*1010*/  BSYNC.RECONVERGENT B4 ;  /* 0x0000000000047941 */ /* 0x000fea0003800200 */
.L_x_18:
[----:B------:R-:W-:Y:S05]  /*1020*/  BRA `(.L_x_22) ;  /* 0x0000000000207947 */ /* 0x000fea0003800000 */
.L_x_17:
[----:B------:R-:W-:-:S04]  /*1030*/  LOP3.LUT R0, R21, 0x80000000, R0, 0x48, !PT ;  /* 0x8000000015007812 */ /* 0x000fc800078e4800 */
[----:B------:R-:W-:Y:S01]  /*1040*/  LOP3.LUT R0, R0, 0x7f800000, RZ, 0xfc, !PT ;  /* 0x7f80000000007812 */ /* 0x000fe200078efcff */
[----:B------:R-:W-:Y:S06]  /*1050*/  BRA `(.L_x_22) ;  /* 0x0000000000147947 */ /* 0x000fec0003800000 */
.L_x_16:
[----:B------:R-:W-:Y:S01]  /*1060*/  LOP3.LUT R0, R21, 0x80000000, R0, 0x48, !PT ;  /* 0x8000000015007812 */ /* 0x000fe200078e4800 */
[----:B------:R-:W-:Y:S06]  /*1070*/  BRA `(.L_x_22) ;  /* 0x00000000000c7947 */ /* 0x000fec0003800000 */
.L_x_15:
[----:B------:R-:W0:Y:S01]  /*1080*/  MUFU.RSQ R0, -QNAN ;  /* 0xffc0000000007908 */ /* 0x000e220000001400 */
[----:B------:R-:W-:Y:S05]  /*1090*/  BRA `(.L_x_22) ;  /* 0x0000000000047947 */ /* 0x000fea0003800000 */
.L_x_14:
[----:B------:R-:W-:-:S07]  /*10a0*/  FADD.FTZ R0, R0, R3 ;  /* 0x0000000300007221 */ /* 0x000fce0000010000 */
.L_x_22:
[----:B------:R-:W-:Y:S05]  /*10b0*/  BSYNC.RECONVERGENT B3 ;  /* 0x0000000000037941 */ /* 0x000fea0003800200 */
.L_x_12:
[----:B------:R-:W-:-:S04]  /*10c0*/  IMAD.MOV.U32 R19, RZ, RZ, 0x0 ;  /* 0x00000000ff137424 */ /* 0x000fc800078e00ff */
[----:B0-----:R-:W-:Y:S05]  /*10d0*/  RET.REL.NODEC R18 `(_Z20gpu_histogram_kernelPfS_) ;  /* 0xffffffec12c87950 */ /* 0x001fea0003c3ffff */
.L_x_23:
[----:B------:R-:W-:-:S00]  /*10e0*/  BRA `(.L_x_23) ;  /* 0xfffffffc00fc7947 */ /* 0x000fc0000383ffff */
[----:B------:R-:W-:-:S00]  /*10f0*/  NOP ;  /* 0x0000000000007918 */ /* 0x000fc00000000000 */
        /* <DEDUP_REMOVED lines=8> */
.L_x_25:


//--------------------- .nv.shared.reserved.0     --------------------------
	.section	.nv.shared.reserved.0,"aw",@nobits
	.weak		__nv_reservedSMEM_offset_0_alias
	.size		__nv_reservedSMEM_offset_0_alias, 0, 64
	.other		__nv_reservedSMEM_offset_0_alias,@"STO_CUDA_RESERVED_SHARED STV_DEFAULT"
__nv_reservedSMEM_offset_0_alias:
	.zero		0
	.zero		64


//--------------------- .nv.constant0._Z20gpu_histogram_kernelPfS_ --------------------------
	.section	.nv.constant0._Z20gpu_histogram_kernelPfS_,"a",@progbits
	.sectionflags	@""
	.align	4
.nv.constant0._Z20gpu_histogram_kernelPfS_:
	.zero		912


//--------------------- SYMBOLS --------------------------

	.type		.nv.reservedSmem.offset0,@object
	.size		.nv.reservedSmem.offset0,0x4
